//
// Generated by NVIDIA NVVM Compiler
//
// Compiler Build ID: CL-36424714
// Cuda compilation tools, release 13.0, V13.0.88
// Based on NVVM 20.0.0
//

.version 9.0
.target sm_100
.address_size 64

	// .globl	_Z9no_branchi
.extern .func  (.param .b32 func_retval0) vprintf
(
	.param .b64 vprintf_param_0,
	.param .b64 vprintf_param_1
)
;
.global .align 1 .b8 $str[25] = {91, 66, 76, 79, 67, 75, 32, 37, 100, 93, 32, 116, 104, 114, 101, 97, 100, 32, 105, 100, 32, 37, 100, 10};
.global .align 1 .b8 $str$1[39] = {91, 66, 76, 79, 67, 75, 32, 37, 100, 93, 32, 101, 118, 101, 110, 32, 110, 117, 109, 98, 101, 114, 101, 100, 32, 116, 104, 114, 101, 97, 100, 32, 105, 100, 32, 37, 100, 10};
.global .align 1 .b8 $str$2[38] = {91, 66, 76, 79, 67, 75, 32, 37, 100, 93, 32, 111, 100, 100, 32, 110, 117, 109, 98, 101, 114, 101, 100, 32, 116, 104, 114, 101, 97, 100, 32, 105, 100, 32, 37, 100, 10};

.visible .entry _Z9no_branchi(
	.param .u32 _Z9no_branchi_param_0
)
{
	.local .align 8 .b8 	__local_depot0[16];
	.reg .b64 	%SP;
	.reg .b64 	%SPL;
	.reg .b32 	%r<8>;
	.reg .b64 	%rd<5>;

	mov.u64 	%SPL, __local_depot0;
	cvta.local.u64 	%SP, %SPL;
	ld.param.u32 	%r1, [_Z9no_branchi_param_0];
	add.u64 	%rd1, %SP, 0;
	add.u64 	%rd2, %SPL, 0;
	mov.u32 	%r2, %tid.x;
	mov.u32 	%r3, %ctaid.x;
	mov.u32 	%r4, %ntid.x;
	mad.lo.s32 	%r5, %r3, %r4, %r2;
	st.local.v2.u32 	[%rd2], {%r3, %r5};
	st.local.u32 	[%rd2+8], %r1;
	mov.u64 	%rd3, $str;
	cvta.global.u64 	%rd4, %rd3;
	{ // callseq 0, 0
	.param .b64 param0;
	st.param.b64 	[param0], %rd4;
	.param .b64 param1;
	st.param.b64 	[param1], %rd1;
	.param .b32 retval0;
	call.uni (retval0), 
	vprintf, 
	(
	param0, 
	param1
	);
	ld.param.b32 	%r6, [retval0];
	} // callseq 0
	ret;

}
	// .globl	_Z6branchi
.visible .entry _Z6branchi(
	.param .u32 _Z6branchi_param_0
)
{
	.local .align 8 .b8 	__local_depot1[16];
	.reg .b64 	%SP;
	.reg .b64 	%SPL;
	.reg .pred 	%p<2>;
	.reg .b32 	%r<11>;
	.reg .b64 	%rd<9>;

	mov.u64 	%SPL, __local_depot1;
	cvta.local.u64 	%SP, %SPL;
	ld.param.u32 	%r3, [_Z6branchi_param_0];
	add.u64 	%rd2, %SP, 0;
	add.u64 	%rd1, %SPL, 0;
	mov.u32 	%r4, %tid.x;
	mov.u32 	%r1, %ctaid.x;
	mov.u32 	%r5, %ntid.x;
	mad.lo.s32 	%r2, %r1, %r5, %r4;
	and.b32  	%r6, %r2, 1;
	setp.eq.b32 	%p1, %r6, 1;
	@%p1 bra 	$L__BB1_2;
	st.local.v2.u32 	[%rd1], {%r1, %r2};
	st.local.u32 	[%rd1+8], %r3;
	mov.u64 	%rd6, $str$1;
	cvta.global.u64 	%rd7, %rd6;
	{ // callseq 2, 0
	.param .b64 param0;
	st.param.b64 	[param0], %rd7;
	.param .b64 param1;
	st.param.b64 	[param1], %rd2;
	.param .b32 retval0;
	call.uni (retval0), 
	vprintf, 
	(
	param0, 
	param1
	);
	ld.param.b32 	%r9, [retval0];
	} // callseq 2
	bra.uni 	$L__BB1_3;
$L__BB1_2:
	st.local.v2.u32 	[%rd1], {%r1, %r2};
	st.local.u32 	[%rd1+8], %r3;
	mov.u64 	%rd3, $str$2;
	cvta.global.u64 	%rd4, %rd3;
	{ // callseq 1, 0
	.param .b64 param0;
	st.param.b64 	[param0], %rd4;
	.param .b64 param1;
	st.param.b64 	[param1], %rd2;
	.param .b32 retval0;
	call.uni (retval0), 
	vprintf, 
	(
	param0, 
	param1
	);
	ld.param.b32 	%r7, [retval0];
	} // callseq 1
$L__BB1_3:
	ret;

}


// ===== COMPILED SASS (sm_100) =====

	.target	sm_100

	.elftype	@"ET_EXEC"


//--------------------- .note.nv.tkinfo           --------------------------
	.section	.note.nv.tkinfo,"",@"SHT_NOTE"
	.sectionflags	@"SHF_NOTE_NV_TKINFO"
	.tkinfo
        /*0018*/ 	.word	0x00000002
        /*0030*/ 	.string	""
        /*0030*/ 	.string	"ptxas"
        /*0030*/ 	.string	"Cuda compilation tools, release 13.0, V13.0.88"
        /*0030*/ 	.string	"Build cuda_13.0.r13.0/compiler.36424714_0"
        /*0030*/ 	.string	"-arch sm_100 -m 64 "



//--------------------- .note.nv.cuinfo           --------------------------
	.section	.note.nv.cuinfo,"",@"SHT_NOTE"
	.sectionflags	@"SHF_NOTE_NV_CUINFO"
        /*0018*/ 	.short	0x0002
        /*001a*/ 	.short	0x0064
        /*001c*/ 	.short	0x0082
	.zero		2


//--------------------- .nv.info                  --------------------------
	.section	.nv.info,"",@"SHT_CUDA_INFO"
	.align	4


	//----- nvinfo : EIATTR_REGCOUNT
	.align		4
        /*0000*/ 	.byte	0x04, 0x2f
        /*0002*/ 	.short	(.L_4 - .L_3)
	.align		4
.L_3:
        /*0004*/ 	.word	index@(_Z9no_branchi)
        /*0008*/ 	.word	0x00000018


	//----- nvinfo : EIATTR_FRAME_SIZE
	.align		4
.L_4:
        /*000c*/ 	.byte	0x04, 0x11
        /*000e*/ 	.short	(.L_6 - .L_5)
	.align		4
.L_5:
        /*0010*/ 	.word	index@(_Z9no_branchi)
        /*0014*/ 	.word	0x00000010


	//----- nvinfo : EIATTR_REGCOUNT
	.align		4
.L_6:
        /*0018*/ 	.byte	0x04, 0x2f
        /*001a*/ 	.short	(.L_8 - .L_7)
	.align		4
.L_7:
        /*001c*/ 	.word	index@(_Z6branchi)
        /*0020*/ 	.word	0x00000018


	//----- nvinfo : EIATTR_FRAME_SIZE
	.align		4
.L_8:
        /*0024*/ 	.byte	0x04, 0x11
        /*0026*/ 	.short	(.L_10 - .L_9)
	.align		4
.L_9:
        /*0028*/ 	.word	index@(_Z6branchi)
        /*002c*/ 	.word	0x00000010


	//----- nvinfo : EIATTR_MIN_STACK_SIZE
	.align		4
.L_10:
        /*0030*/ 	.byte	0x04, 0x12
        /*0032*/ 	.short	(.L_12 - .L_11)
	.align		4
.L_11:
        /*0034*/ 	.word	index@(_Z6branchi)
        /*0038*/ 	.word	0x00000010


	//----- nvinfo : EIATTR_MIN_STACK_SIZE
	.align		4
.L_12:
        /*003c*/ 	.byte	0x04, 0x12
        /*003e*/ 	.short	(.L_14 - .L_13)
	.align		4
.L_13:
        /*0040*/ 	.word	index@(_Z9no_branchi)
        /*0044*/ 	.word	0x00000010
.L_14:


//--------------------- .nv.compat                --------------------------
	.section	.nv.compat,"",@"SHT_CUDA_COMPAT_INFO"
	.align	4
        /*0000*/ 	.byte	0x02, 0x09, 0x00, 0x00, 0x02, 0x02, 0x01, 0x00, 0x02, 0x05, 0x05, 0x00, 0x03, 0x07, 0x01, 0x01
        /*0010*/ 	.byte	0x02, 0x03, 0x00, 0x00, 0x02, 0x06, 0x01, 0x00, 0x04, 0x0b, 0x08, 0x00, 0x09, 0x00, 0x00, 0x00
        /*0020*/ 	.byte	0x00, 0x00, 0x00, 0x00


//--------------------- .nv.info._Z6branchi       --------------------------
	.section	.nv.info._Z6branchi,"",@"SHT_CUDA_INFO"
	.sectionflags	@""
	.align	4


	//----- nvinfo : EIATTR_CUDA_API_VERSION
	.align		4
        /*0000*/ 	.byte	0x04, 0x37
        /*0002*/ 	.short	(.L_16 - .L_15)
.L_15:
        /*0004*/ 	.word	0x00000082


	//----- nvinfo : EIATTR_KPARAM_INFO
	.align		4
.L_16:
        /*0008*/ 	.byte	0x04, 0x17
        /*000a*/ 	.short	(.L_18 - .L_17)
.L_17:
        /*000c*/ 	.word	0x00000000
        /*0010*/ 	.short	0x0000
        /*0012*/ 	.short	0x0000
        /*0014*/ 	.byte	0x00, 0xf0, 0x11, 0x00


	//----- nvinfo : EIATTR_SPARSE_MMA_MASK
	.align		4
.L_18:
        /*0018*/ 	.byte	0x03, 0x50
        /*001a*/ 	.short	0x0000


	//----- nvinfo : EIATTR_MAXREG_COUNT
	.align		4
        /*001c*/ 	.byte	0x03, 0x1b
        /*001e*/ 	.short	0x00ff


	//----- nvinfo : EIATTR_EXTERNS
	.align		4
        /*0020*/ 	.byte	0x04, 0x0f
        /*0022*/ 	.short	(.L_20 - .L_19)


	//   ....[0]....
	.align		4
.L_19:
        /*0024*/ 	.word	index@(vprintf)


	//----- nvinfo : EIATTR_MERCURY_ISA_VERSION
	.align		4
.L_20:
        /*0028*/ 	.byte	0x03, 0x5f
        /*002a*/ 	.short	0x0101


	//----- nvinfo : EIATTR_VRC_CTA_INIT_COUNT
	.align		4
        /*002c*/ 	.byte	0x02, 0x4a
	.zero		1
	.zero		1


	//----- nvinfo : EIATTR_SYSCALL_OFFSETS
	.align		4
        /*0030*/ 	.byte	0x04, 0x46
        /*0032*/ 	.short	(.L_22 - .L_21)


	//   ....[0]....
.L_21:
        /*0034*/ 	.word	0x00000160


	//   ....[1]....
        /*0038*/ 	.word	0x00000210


	//----- nvinfo : EIATTR_EXIT_INSTR_OFFSETS
	.align		4
.L_22:
        /*003c*/ 	.byte	0x04, 0x1c
        /*003e*/ 	.short	(.L_24 - .L_23)


	//   ....[0]....
.L_23:
        /*0040*/ 	.word	0x00000170


	//   ....[1]....
        /*0044*/ 	.word	0x00000220


	//----- nvinfo : EIATTR_CRS_STACK_SIZE
	.align		4
.L_24:
        /*0048*/ 	.byte	0x04, 0x1e
        /*004a*/ 	.short	(.L_26 - .L_25)
.L_25:
        /*004c*/ 	.word	0x00000000


	//----- nvinfo : EIATTR_CBANK_PARAM_SIZE
	.align		4
.L_26:
        /*0050*/ 	.byte	0x03, 0x19
        /*0052*/ 	.short	0x0004


	//----- nvinfo : EIATTR_PARAM_CBANK
	.align		4
        /*0054*/ 	.byte	0x04, 0x0a
        /*0056*/ 	.short	(.L_28 - .L_27)
	.align		4
.L_27:
        /*0058*/ 	.word	index@(.nv.constant0._Z6branchi)
        /*005c*/ 	.short	0x0380
        /*005e*/ 	.short	0x0004


	//----- nvinfo : EIATTR_SW_WAR
	.align		4
.L_28:
        /*0060*/ 	.byte	0x04, 0x36
        /*0062*/ 	.short	(.L_30 - .L_29)
.L_29:
        /*0064*/ 	.word	0x00000008
.L_30:


//--------------------- .nv.info._Z9no_branchi    --------------------------
	.section	.nv.info._Z9no_branchi,"",@"SHT_CUDA_INFO"
	.sectionflags	@""
	.align	4


	//----- nvinfo : EIATTR_CUDA_API_VERSION
	.align		4
        /*0000*/ 	.byte	0x04, 0x37
        /*0002*/ 	.short	(.L_32 - .L_31)
.L_31:
        /*0004*/ 	.word	0x00000082


	//----- nvinfo : EIATTR_KPARAM_INFO
	.align		4
.L_32:
        /*0008*/ 	.byte	0x04, 0x17
        /*000a*/ 	.short	(.L_34 - .L_33)
.L_33:
        /*000c*/ 	.word	0x00000000
        /*0010*/ 	.short	0x0000
        /*0012*/ 	.short	0x0000
        /*0014*/ 	.byte	0x00, 0xf0, 0x11, 0x00


	//----- nvinfo : EIATTR_SPARSE_MMA_MASK
	.align		4
.L_34:
        /*0018*/ 	.byte	0x03, 0x50
        /*001a*/ 	.short	0x0000


	//----- nvinfo : EIATTR_MAXREG_COUNT
	.align		4
        /*001c*/ 	.byte	0x03, 0x1b
        /*001e*/ 	.short	0x00ff


	//----- nvinfo : EIATTR_EXTERNS
	.align		4
        /*0020*/ 	.byte	0x04, 0x0f
        /*0022*/ 	.short	(.L_36 - .L_35)


	//   ....[0]....
	.align		4
.L_35:
        /*0024*/ 	.word	index@(vprintf)


	//----- nvinfo : EIATTR_MERCURY_ISA_VERSION
	.align		4
.L_36:
        /*0028*/ 	.byte	0x03, 0x5f
        /*002a*/ 	.short	0x0101


	//----- nvinfo : EIATTR_VRC_CTA_INIT_COUNT
	.align		4
        /*002c*/ 	.byte	0x02, 0x4a
	.zero		1
	.zero		1


	//----- nvinfo : EIATTR_SYSCALL_OFFSETS
	.align		4
        /*0030*/ 	.byte	0x04, 0x46
        /*0032*/ 	.short	(.L_38 - .L_37)


	//   ....[0]....
.L_37:
        /*0034*/ 	.word	0x00000130


	//----- nvinfo : EIATTR_EXIT_INSTR_OFFSETS
	.align		4
.L_38:
        /*0038*/ 	.byte	0x04, 0x1c
        /*003a*/ 	.short	(.L_40 - .L_39)


	//   ....[0]....
.L_39:
        /*003c*/ 	.word	0x00000140


	//----- nvinfo : EIATTR_CBANK_PARAM_SIZE
	.align		4
.L_40:
        /*0040*/ 	.byte	0x03, 0x19
        /*0042*/ 	.short	0x0004


	//----- nvinfo : EIATTR_PARAM_CBANK
	.align		4
        /*0044*/ 	.byte	0x04, 0x0a
        /*0046*/ 	.short	(.L_42 - .L_41)
	.align		4
.L_41:
        /*0048*/ 	.word	index@(.nv.constant0._Z9no_branchi)
        /*004c*/ 	.short	0x0380
        /*004e*/ 	.short	0x0004


	//----- nvinfo : EIATTR_SW_WAR
	.align		4
.L_42:
        /*0050*/ 	.byte	0x04, 0x36
        /*0052*/ 	.short	(.L_44 - .L_43)
.L_43:
        /*0054*/ 	.word	0x00000008
.L_44:


//--------------------- .nv.callgraph             --------------------------
	.section	.nv.callgraph,"",@"SHT_CUDA_CALLGRAPH"
	.align	4
	.sectionentsize	8
	.align		4
        /*0000*/ 	.word	0x00000000
	.align		4
        /*0004*/ 	.word	0xffffffff
	.align		4
        /*0008*/ 	.word	index@(_Z6branchi)
	.align		4
        /*000c*/ 	.word	index@(vprintf)
	.align		4
        /*0010*/ 	.word	index@(_Z9no_branchi)
	.align		4
        /*0014*/ 	.word	index@(vprintf)
	.align		4
        /*0018*/ 	.word	0x00000000
	.align		4
        /*001c*/ 	.word	0xfffffffe
	.align		4
        /*0020*/ 	.word	0x00000000
	.align		4
        /*0024*/ 	.word	0xfffffffd
	.align		4
        /*0028*/ 	.word	0x00000000
	.align		4
        /*002c*/ 	.word	0xfffffffc


//--------------------- .nv.constant4             --------------------------
	.section	.nv.constant4,"a",@progbits
	.align	8
	.align		8
.nv.constant4:
        /*0000*/ 	.dword	vprintf
	.align		8
        /*0008*/ 	.dword	$str
	.align		8
        /*0010*/ 	.dword	$str$1
	.align		8
        /*0018*/ 	.dword	$str$2


//--------------------- .text._Z6branchi          --------------------------
	.section	.text._Z6branchi,"ax",@progbits
	.align	128
        .global         _Z6branchi
        .type           _Z6branchi,@function
        .size           _Z6branchi,(.L_x_6 - _Z6branchi)
        .other          _Z6branchi,@"STO_CUDA_ENTRY STV_DEFAULT"
_Z6branchi:
.text._Z6branchi:
[----:B------:R-:W0:Y:S01]  /*0000*/  LDC R1, c[0x0][0x37c] ;  /* 0x0000df00ff017b82 */ /* 0x000e220000000800 */
[----:B------:R-:W1:Y:S01]  /*0010*/  S2R R9, SR_TID.X ;  /* 0x0000000000097919 */ /* 0x000e620000002100 */
[----:B------:R-:W2:Y:S01]  /*0020*/  LDCU UR5, c[0x0][0x2fc] ;  /* 0x00005f80ff0577ac */ /* 0x000ea20008000800 */
[----:B0-----:R-:W-:Y:S01]  /*0030*/  VIADD R1, R1, 0xfffffff0 ;  /* 0xfffffff001017836 */ /* 0x001fe20000000000 */
[----:B------:R-:W1:Y:S01]  /*0040*/  S2R R8, SR_CTAID.X ;  /* 0x0000000000087919 */ /* 0x000e620000002500 */
[----:B------:R-:W1:Y:S01]  /*0050*/  LDCU UR6, c[0x0][0x360] ;  /* 0x00006c00ff0677ac */ /* 0x000e620008000800 */
[----:B------:R-:W0:Y:S02]  /*0060*/  LDCU UR4, c[0x0][0x2f8] ;  /* 0x00005f00ff0477ac */ /* 0x000e240008000800 */
[----:B0-----:R-:W-:-:S05]  /*0070*/  IADD3 R6, P1, PT, R1, UR4, RZ ;  /* 0x0000000401067c10 */ /* 0x001fca000ff3e0ff */
[----:B--2---:R-:W-:Y:S02]  /*0080*/  IMAD.X R7, RZ, RZ, UR5, P1 ;  /* 0x00000005ff077e24 */ /* 0x004fe400088e06ff */
[----:B-1----:R-:W-:-:S05]  /*0090*/  IMAD R9, R8, UR6, R9 ;  /* 0x0000000608097c24 */ /* 0x002fca000f8e0209 */
[----:B------:R-:W-:-:S04]  /*00a0*/  LOP3.LUT R0, R9, 0x1, RZ, 0xc0, !PT ;  /* 0x0000000109007812 */ /* 0x000fc800078ec0ff */
[----:B------:R-:W-:-:S13]  /*00b0*/  ISETP.NE.U32.AND P0, PT, R0, 0x1, PT ;  /* 0x000000010000780c */ /* 0x000fda0003f05070 */
[----:B------:R-:W-:Y:S05]  /*00c0*/  @!P0 BRA `(.L_x_0) ;  /* 0x00000000002c8947 */ /* 0x000fea0003800000 */
[----:B------:R-:W0:Y:S01]  /*00d0*/  LDC R10, c[0x0][0x380] ;  /* 0x0000e000ff0a7b82 */ /* 0x000e220000000800 */
[----:B------:R-:W-:Y:S01]  /*00e0*/  MOV R0, 0x0 ;  /* 0x0000000000007802 */ /* 0x000fe20000000f00 */
[----:B------:R1:W-:Y:S01]  /*00f0*/  STL.64 [R1], R8 ;  /* 0x0000000801007387 */ /* 0x0003e20000100a00 */
[----:B------:R-:W2:Y:S05]  /*0100*/  LDCU.64 UR4, c[0x4][0x10] ;  /* 0x01000200ff0477ac */ /* 0x000eaa0008000a00 */
[----:B------:R1:W3:Y:S01]  /*0110*/  LDC.64 R2, c[0x4][R0] ;  /* 0x0100000000027b82 */ /* 0x0002e20000000a00 */
[----:B--2---:R-:W-:Y:S02]  /*0120*/  IMAD.U32 R4, RZ, RZ, UR4 ;  /* 0x00000004ff047e24 */ /* 0x004fe4000f8e00ff */
[----:B------:R-:W-:Y:S01]  /*0130*/  IMAD.U32 R5, RZ, RZ, UR5 ;  /* 0x00000005ff057e24 */ /* 0x000fe2000f8e00ff */
[----:B0-----:R1:W-:Y:S06]  /*0140*/  STL [R1+0x8], R10 ;  /* 0x0000080a01007387 */ /* 0x0013ec0000100800 */
[----:B------:R-:W-:-:S07]  /*0150*/  LEPC R20, `(.L_x_1) ;  /* 0x000000001014794e */ /* 0x000fce0000000000 */
[----:B-1-3--:R-:W-:Y:S05]  /*0160*/  CALL.ABS.NOINC R2 ;  /* 0x0000000002007343 */ /* 0x00afea0003c00000 */
.L_x_1:
[----:B------:R-:W-:Y:S05]  /*0170*/  EXIT ;  /* 0x000000000000794d */ /* 0x000fea0003800000 */
.L_x_0:
[----:B------:R-:W0:Y:S01]  /*0180*/  LDC R0, c[0x0][0x380] ;  /* 0x0000e000ff007b82 */ /* 0x000e220000000800 */
[----:B------:R-:W-:Y:S01]  /*0190*/  MOV R2, 0x0 ;  /* 0x0000000000027802 */ /* 0x000fe20000000f00 */
[----:B------:R1:W-:Y:S01]  /*01a0*/  STL.64 [R1], R8 ;  /* 0x0000000801007387 */ /* 0x0003e20000100a00 */
[----:B------:R-:W2:Y:S05]  /*01b0*/  LDCU.64 UR4, c[0x4][0x18] ;  /* 0x01000300ff0477ac */ /* 0x000eaa0008000a00 */
[----:B------:R-:W3:Y:S01]  /*01c0*/  LDC.64 R2, c[0x4][R2] ;  /* 0x0100000002027b82 */ /* 0x000ee20000000a00 */
[----:B--2---:R-:W-:Y:S02]  /*01d0*/  IMAD.U32 R4, RZ, RZ, UR4 ;  /* 0x00000004ff047e24 */ /* 0x004fe4000f8e00ff */
[----:B------:R-:W-:Y:S01]  /*01e0*/  IMAD.U32 R5, RZ, RZ, UR5 ;  /* 0x00000005ff057e24 */ /* 0x000fe2000f8e00ff */
[----:B0-----:R1:W-:Y:S06]  /*01f0*/  STL [R1+0x8], R0 ;  /* 0x0000080001007387 */ /* 0x0013ec0000100800 */
[----:B------:R-:W-:-:S07]  /*0200*/  LEPC R20, `(.L_x_2) ;  /* 0x000000001014794e */ /* 0x000fce0000000000 */
[----:B-1-3--:R-:W-:Y:S05]  /*0210*/  CALL.ABS.NOINC R2 ;  /* 0x0000000002007343 */ /* 0x00afea0003c00000 */
.L_x_2:
[----:B------:R-:W-:Y:S05]  /*0220*/  EXIT ;  /* 0x000000000000794d */ /* 0x000fea0003800000 */
.L_x_3:
[----:B------:R-:W-:-:S00]  /*0230*/  BRA `(.L_x_3) ;  /* 0xfffffffc00fc7947 */ /* 0x000fc0000383ffff */
[----:B------:R-:W-:-:S00]  /*0240*/  NOP ;  /* 0x0000000000007918 */ /* 0x000fc00000000000 */
        /* <DEDUP_REMOVED lines=11> */
.L_x_6:


//--------------------- .text._Z9no_branchi       --------------------------
	.section	.text._Z9no_branchi,"ax",@progbits
	.align	128
        .global         _Z9no_branchi
        .type           _Z9no_branchi,@function
        .size           _Z9no_branchi,(.L_x_7 - _Z9no_branchi)
        .other          _Z9no_branchi,@"STO_CUDA_ENTRY STV_DEFAULT"
_Z9no_branchi:
.text._Z9no_branchi:
[----:B------:R-:W0:Y:S01]  /*0000*/  LDC R1, c[0x0][0x37c] ;  /* 0x0000df00ff017b82 */ /* 0x000e220000000800 */
[----:B------:R-:W1:Y:S01]  /*0010*/  S2R R9, SR_TID.X ;  /* 0x0000000000097919 */ /* 0x000e620000002100 */
[----:B------:R-:W2:Y:S06]  /*0020*/  LDCU UR5, c[0x0][0x2fc] ;  /* 0x00005f80ff0577ac */ /* 0x000eac0008000800 */
[----:B------:R-:W3:Y:S01]  /*0030*/  LDC R10, c[0x0][0x380] ;  /* 0x0000e000ff0a7b82 */ /* 0x000ee20000000800 */
[----:B0-----:R-:W-:Y:S01]  /*0040*/  VIADD R1, R1, 0xfffffff0 ;  /* 0xfffffff001017836 */ /* 0x001fe20000000000 */
[----:B------:R-:W1:Y:S01]  /*0050*/  S2R R8, SR_CTAID.X ;  /* 0x0000000000087919 */ /* 0x000e620000002500 */
[----:B------:R-:W1:Y:S01]  /*0060*/  LDCU UR6, c[0x0][0x360] ;  /* 0x00006c00ff0677ac */ /* 0x000e620008000800 */
[----:B------:R-:W-:Y:S01]  /*0070*/  MOV R0, 0x0 ;  /* 0x0000000000007802 */ /* 0x000fe20000000f00 */
[----:B------:R-:W0:Y:S03]  /*0080*/  LDCU UR4, c[0x0][0x2f8] ;  /* 0x00005f00ff0477ac */ /* 0x000e260008000800 */
[----:B------:R4:W5:Y:S01]  /*0090*/  LDC.64 R2, c[0x4][R0] ;  /* 0x0100000000027b82 */ /* 0x0009620000000a00 */
[----:B---3--:R4:W-:Y:S01]  /*00a0*/  STL [R1+0x8], R10 ;  /* 0x0000080a01007387 */ /* 0x0089e20000100800 */
[----:B0-----:R-:W-:-:S05]  /*00b0*/  IADD3 R6, P0, PT, R1, UR4, RZ ;  /* 0x0000000401067c10 */ /* 0x001fca000ff1e0ff */
[----:B--2---:R-:W-:Y:S02]  /*00c0*/  IMAD.X R7, RZ, RZ, UR5, P0 ;  /* 0x00000005ff077e24 */ /* 0x004fe400080e06ff */
[----:B-1----:R-:W-:Y:S01]  /*00d0*/  IMAD R9, R8, UR6, R9 ;  /* 0x0000000608097c24 */ /* 0x002fe2000f8e0209 */
[----:B------:R-:W0:Y:S04]  /*00e0*/  LDCU.64 UR6, c[0x4][0x8] ;  /* 0x01000100ff0677ac */ /* 0x000e280008000a00 */
[----:B------:R4:W-:Y:S01]  /*00f0*/  STL.64 [R1], R8 ;  /* 0x0000000801007387 */ /* 0x0009e20000100a00 */
[----:B0-----:R-:W-:Y:S01]  /*0100*/  IMAD.U32 R4, RZ, RZ, UR6 ;  /* 0x00000006ff047e24 */ /* 0x001fe2000f8e00ff */
[----:B----4-:R-:W-:-:S07]  /*0110*/  MOV R5, UR7 ;  /* 0x0000000700057c02 */ /* 0x010fce0008000f00 */
[----:B------:R-:W-:-:S07]  /*0120*/  LEPC R20, `(.L_x_4) ;  /* 0x000000001014794e */ /* 0x000fce0000000000 */
[----:B-----5:R-:W-:Y:S05]  /*0130*/  CALL.ABS.NOINC R2 ;  /* 0x0000000002007343 */ /* 0x020fea0003c00000 */
.L_x_4:
[----:B------:R-:W-:Y:S05]  /*0140*/  EXIT ;  /* 0x000000000000794d */ /* 0x000fea0003800000 */
.L_x_5:
        /* <DEDUP_REMOVED lines=11> */
.L_x_7:


//--------------------- .nv.global.init           --------------------------
	.section	.nv.global.init,"aw",@progbits
.nv.global.init:
	.type		$str,@object
	.size		$str,($str$2 - $str)
$str:
        /*0000*/ 	.byte	0x5b, 0x42, 0x4c, 0x4f, 0x43, 0x4b, 0x20, 0x25, 0x64, 0x5d, 0x20, 0x74, 0x68, 0x72, 0x65, 0x61
        /*0010*/ 	.byte	0x64, 0x20, 0x69, 0x64, 0x20, 0x25, 0x64, 0x0a, 0x00
	.type		$str$2,@object
	.size		$str$2,($str$1 - $str$2)
$str$2:
        /*0019*/ 	.byte	0x5b, 0x42, 0x4c, 0x4f, 0x43, 0x4b, 0x20, 0x25, 0x64, 0x5d, 0x20, 0x6f, 0x64, 0x64, 0x20, 0x6e
        /*0029*/ 	.byte	0x75, 0x6d, 0x62, 0x65, 0x72, 0x65, 0x64, 0x20, 0x74, 0x68, 0x72, 0x65, 0x61, 0x64, 0x20, 0x69
        /*0039*/ 	.byte	0x64, 0x20, 0x25, 0x64, 0x0a, 0x00
	.type		$str$1,@object
	.size		$str$1,(.L_1 - $str$1)
$str$1:
        /*003f*/ 	.byte	0x5b, 0x42, 0x4c, 0x4f, 0x43, 0x4b, 0x20, 0x25, 0x64, 0x5d, 0x20, 0x65, 0x76, 0x65, 0x6e, 0x20
        /*004f*/ 	.byte	0x6e, 0x75, 0x6d, 0x62, 0x65, 0x72, 0x65, 0x64, 0x20, 0x74, 0x68, 0x72, 0x65, 0x61, 0x64, 0x20
        /*005f*/ 	.byte	0x69, 0x64, 0x20, 0x25, 0x64, 0x0a, 0x00
.L_1:


//--------------------- .nv.shared.reserved.0     --------------------------
	.section	.nv.shared.reserved.0,"aw",@nobits
	.weak		__nv_reservedSMEM_offset_0_alias
	.size		__nv_reservedSMEM_offset_0_alias, 0, 64
	.other		__nv_reservedSMEM_offset_0_alias,@"STO_CUDA_RESERVED_SHARED STV_DEFAULT"
__nv_reservedSMEM_offset_0_alias:
	.zero		0
	.zero		64


//--------------------- .nv.constant0._Z6branchi  --------------------------
	.section	.nv.constant0._Z6branchi,"a",@progbits
	.sectionflags	@""
	.align	4
.nv.constant0._Z6branchi:
	.zero		900


//--------------------- .nv.constant0._Z9no_branchi --------------------------
	.section	.nv.constant0._Z9no_branchi,"a",@progbits
	.sectionflags	@""
	.align	4
.nv.constant0._Z9no_branchi:
	.zero		900


//--------------------- SYMBOLS --------------------------

	.type		.nv.reservedSmem.offset0,@object
	.size		.nv.reservedSmem.offset0,0x4
	.type		vprintf,@function
